//
// Generated by NVIDIA NVVM Compiler
//
// Compiler Build ID: CL-36424714
// Cuda compilation tools, release 13.0, V13.0.88
// Based on NVVM 20.0.0
//

.version 9.0
.target sm_100
.address_size 64

	// .globl	_Z20balanced_bank_kernelPiS_jS_S_
// _ZZ19add_prev_block_bankPiS_ijiS_E8prev_sum has been demoted
// _ZZ20balanced_bank_kernelPiS_jS_S_E14actualBlockIdx has been demoted
// _ZZ20balanced_bank_kernelPiS_jS_S_E6sh_mem has been demoted

.visible .entry _Z20balanced_bank_kernelPiS_jS_S_(
	.param .u64 .ptr .align 1 _Z20balanced_bank_kernelPiS_jS_S__param_0,
	.param .u64 .ptr .align 1 _Z20balanced_bank_kernelPiS_jS_S__param_1,
	.param .u32 _Z20balanced_bank_kernelPiS_jS_S__param_2,
	.param .u64 .ptr .align 1 _Z20balanced_bank_kernelPiS_jS_S__param_3,
	.param .u64 .ptr .align 1 _Z20balanced_bank_kernelPiS_jS_S__param_4
)
{
	.reg .pred 	%p<15>;
	.reg .b32 	%r<101>;
	.reg .b64 	%rd<29>;
	// demoted variable
	.shared .align 4 .u32 _ZZ19add_prev_block_bankPiS_ijiS_E8prev_sum;
	// demoted variable
	.shared .align 4 .u32 _ZZ20balanced_bank_kernelPiS_jS_S_E14actualBlockIdx;
	// demoted variable
	.shared .align 4 .b8 _ZZ20balanced_bank_kernelPiS_jS_S_E6sh_mem[2112];
	ld.param.u64 	%rd10, [_Z20balanced_bank_kernelPiS_jS_S__param_0];
	ld.param.u64 	%rd11, [_Z20balanced_bank_kernelPiS_jS_S__param_1];
	ld.param.u32 	%r24, [_Z20balanced_bank_kernelPiS_jS_S__param_2];
	ld.param.u64 	%rd9, [_Z20balanced_bank_kernelPiS_jS_S__param_3];
	ld.param.u64 	%rd12, [_Z20balanced_bank_kernelPiS_jS_S__param_4];
	cvta.to.global.u64 	%rd1, %rd11;
	cvta.to.global.u64 	%rd2, %rd12;
	cvta.to.global.u64 	%rd3, %rd10;
	mov.u32 	%r1, %tid.x;
	setp.ne.s32 	%p1, %r1, 0;
	@%p1 bra 	$L__BB0_2;
	cvta.to.global.u64 	%rd13, %rd9;
	atom.global.add.u32 	%r25, [%rd13], 1;
	st.shared.u32 	[_ZZ20balanced_bank_kernelPiS_jS_S_E14actualBlockIdx], %r25;
$L__BB0_2:
	bar.sync 	0;
	mov.u32 	%r2, %ntid.x;
	shl.b32 	%r3, %r2, 1;
	ld.shared.u32 	%r27, [_ZZ20balanced_bank_kernelPiS_jS_S_E14actualBlockIdx];
	mad.lo.s32 	%r4, %r27, %r3, %r1;
	setp.ge.u32 	%p2, %r4, %r24;
	mov.b32 	%r96, 0;
	@%p2 bra 	$L__BB0_4;
	mul.wide.s32 	%rd14, %r4, 4;
	add.s64 	%rd15, %rd3, %rd14;
	ld.global.u32 	%r96, [%rd15];
$L__BB0_4:
	shl.b32 	%r29, %r1, 2;
	mov.u32 	%r30, _ZZ20balanced_bank_kernelPiS_jS_S_E6sh_mem;
	add.s32 	%r7, %r30, %r29;
	st.shared.u32 	[%r7], %r96;
	add.s32 	%r8, %r4, %r2;
	setp.ge.u32 	%p3, %r8, %r24;
	mov.b32 	%r97, 0;
	@%p3 bra 	$L__BB0_6;
	mul.wide.u32 	%rd16, %r8, 4;
	add.s64 	%rd17, %rd3, %rd16;
	ld.global.u32 	%r97, [%rd17];
$L__BB0_6:
	shl.b32 	%r31, %r2, 2;
	add.s32 	%r11, %r7, %r31;
	st.shared.u32 	[%r11], %r97;
	bar.sync 	0;
	add.s32 	%r32, %r1, 1;
	cvt.u64.u32 	%rd4, %r32;
	mov.b64 	%rd28, 1;
	cvt.u32.u64 	%r33, %rd4;
	mov.u32 	%r98, %r2;
$L__BB0_7:
	cvt.u32.u64 	%r34, %rd28;
	mul.lo.s32 	%r35, %r34, %r33;
	shl.b32 	%r36, %r35, 1;
	add.s32 	%r37, %r36, -1;
	add.s32 	%r38, %r36, 31;
	shr.s32 	%r39, %r37, %r38;
	shr.s32 	%r40, %r39, 10;
	add.s32 	%r13, %r40, %r36;
	shl.b64 	%rd28, %rd28, 1;
	mov.b64 	%rd19, -1;
	cvt.u32.u64 	%r41, %rd19;
	xor.b32  	%r42, %r34, %r41;
	cvt.u32.u64 	%r43, %rd28;
	mad.lo.s32 	%r14, %r43, %r33, %r42;
	setp.ge.u32 	%p4, %r1, %r98;
	@%p4 bra 	$L__BB0_9;
	add.s32 	%r44, %r14, 32;
	shr.s32 	%r45, %r14, %r44;
	shr.s32 	%r46, %r45, 10;
	add.s32 	%r47, %r46, %r14;
	shl.b32 	%r48, %r47, 2;
	add.s32 	%r50, %r30, %r48;
	ld.shared.u32 	%r51, [%r50];
	shl.b32 	%r52, %r13, 2;
	add.s32 	%r53, %r30, %r52;
	ld.shared.u32 	%r54, [%r53+-4];
	add.s32 	%r55, %r54, %r51;
	st.shared.u32 	[%r53+-4], %r55;
$L__BB0_9:
	bar.sync 	0;
	shr.u32 	%r15, %r98, 1;
	setp.gt.u32 	%p5, %r98, 1;
	mov.u32 	%r98, %r15;
	@%p5 bra 	$L__BB0_7;
	mov.b32 	%r99, 1;
$L__BB0_11:
	shr.u64 	%rd8, %rd28, 1;
	mov.b64 	%rd20, 4294967294;
	cvt.u32.u64 	%r58, %rd20;
	cvt.u32.u64 	%r59, %rd28;
	and.b32  	%r60, %r59, %r58;
	cvt.u32.u64 	%r61, %rd8;
	mad.lo.s32 	%r17, %r60, %r33, %r61;
	add.s32 	%r62, %r17, -1;
	add.s32 	%r63, %r17, 31;
	shr.s32 	%r64, %r62, %r63;
	shr.s32 	%r18, %r64, 10;
	add.s32 	%r65, %r18, %r62;
	and.b32  	%r66, %r59, -2;
	mul.lo.s32 	%r19, %r66, %r33;
	setp.gt.s32 	%p6, %r65, 527;
	@%p6 bra 	$L__BB0_13;
	add.s32 	%r67, %r18, %r17;
	add.s32 	%r68, %r19, 31;
	add.s32 	%r69, %r19, -1;
	shr.s32 	%r70, %r69, %r68;
	shr.s32 	%r71, %r70, 10;
	add.s32 	%r72, %r71, %r19;
	shl.b32 	%r73, %r72, 2;
	add.s32 	%r75, %r30, %r73;
	ld.shared.u32 	%r76, [%r75+-4];
	shl.b32 	%r77, %r67, 2;
	add.s32 	%r78, %r30, %r77;
	ld.shared.u32 	%r79, [%r78+-4];
	add.s32 	%r80, %r79, %r76;
	st.shared.u32 	[%r78+-4], %r80;
$L__BB0_13:
	bar.sync 	0;
	shl.b32 	%r99, %r99, 1;
	setp.le.u32 	%p7, %r99, %r2;
	mov.u64 	%rd28, %rd8;
	@%p7 bra 	$L__BB0_11;
	ld.shared.u32 	%r21, [_ZZ20balanced_bank_kernelPiS_jS_S_E14actualBlockIdx];
	bar.sync 	0;
	atom.global.or.b32 	%r81, [%rd2], 0;
	setp.eq.s32 	%p8, %r81, %r21;
	@%p8 bra 	$L__BB0_16;
$L__BB0_15:
	mov.b32 	%r82, 100;
	// begin inline asm
	nanosleep.u32 %r82;
	// end inline asm
	atom.global.or.b32 	%r83, [%rd2], 0;
	setp.ne.s32 	%p9, %r83, %r21;
	@%p9 bra 	$L__BB0_15;
$L__BB0_16:
	setp.ne.s32 	%p10, %r1, 0;
	@%p10 bra 	$L__BB0_20;
	setp.eq.s32 	%p11, %r21, 0;
	mov.b32 	%r100, 0;
	@%p11 bra 	$L__BB0_19;
	add.s32 	%r85, %r21, -1;
	mad.lo.s32 	%r86, %r85, %r3, %r3;
	add.s32 	%r87, %r86, -1;
	mul.wide.u32 	%rd21, %r87, 4;
	add.s64 	%rd22, %rd1, %rd21;
	ld.global.u32 	%r100, [%rd22];
$L__BB0_19:
	st.shared.u32 	[_ZZ19add_prev_block_bankPiS_ijiS_E8prev_sum], %r100;
$L__BB0_20:
	setp.ge.u32 	%p12, %r4, %r24;
	bar.sync 	0;
	@%p12 bra 	$L__BB0_22;
	ld.shared.u32 	%r88, [%r7];
	ld.shared.u32 	%r89, [_ZZ19add_prev_block_bankPiS_ijiS_E8prev_sum];
	add.s32 	%r90, %r89, %r88;
	mul.wide.s32 	%rd23, %r4, 4;
	add.s64 	%rd24, %rd1, %rd23;
	st.global.u32 	[%rd24], %r90;
$L__BB0_22:
	setp.ge.u32 	%p13, %r8, %r24;
	@%p13 bra 	$L__BB0_24;
	ld.shared.u32 	%r91, [%r11];
	ld.shared.u32 	%r92, [_ZZ19add_prev_block_bankPiS_ijiS_E8prev_sum];
	add.s32 	%r93, %r92, %r91;
	mul.wide.u32 	%rd25, %r8, 4;
	add.s64 	%rd26, %rd1, %rd25;
	st.global.u32 	[%rd26], %r93;
$L__BB0_24:
	bar.sync 	0;
	add.s32 	%r94, %r2, -1;
	setp.ne.s32 	%p14, %r1, %r94;
	@%p14 bra 	$L__BB0_26;
	membar.gl;
	atom.global.add.u32 	%r95, [%rd2], 1;
$L__BB0_26:
	ret;

}


// ===== COMPILED SASS (sm_100) =====

	.target	sm_100

	.elftype	@"ET_EXEC"


//--------------------- .note.nv.tkinfo           --------------------------
	.section	.note.nv.tkinfo,"",@"SHT_NOTE"
	.sectionflags	@"SHF_NOTE_NV_TKINFO"
	.tkinfo
        /*0018*/ 	.word	0x00000002
        /*0030*/ 	.string	""
        /*0030*/ 	.string	"ptxas"
        /*0030*/ 	.string	"Cuda compilation tools, release 13.0, V13.0.88"
        /*0030*/ 	.string	"Build cuda_13.0.r13.0/compiler.36424714_0"
        /*0030*/ 	.string	"-arch sm_100 -m 64 "



//--------------------- .note.nv.cuinfo           --------------------------
	.section	.note.nv.cuinfo,"",@"SHT_NOTE"
	.sectionflags	@"SHF_NOTE_NV_CUINFO"
        /*0018*/ 	.short	0x0002
        /*001a*/ 	.short	0x0064
        /*001c*/ 	.short	0x0082
	.zero		2


//--------------------- .nv.info                  --------------------------
	.section	.nv.info,"",@"SHT_CUDA_INFO"
	.align	4


	//----- nvinfo : EIATTR_REGCOUNT
	.align		4
        /*0000*/ 	.byte	0x04, 0x2f
        /*0002*/ 	.short	(.L_1 - .L_0)
	.align		4
.L_0:
        /*0004*/ 	.word	index@(_Z20balanced_bank_kernelPiS_jS_S_)
        /*0008*/ 	.word	0x00000014


	//----- nvinfo : EIATTR_FRAME_SIZE
	.align		4
.L_1:
        /*000c*/ 	.byte	0x04, 0x11
        /*000e*/ 	.short	(.L_3 - .L_2)
	.align		4
.L_2:
        /*0010*/ 	.word	index@(_Z20balanced_bank_kernelPiS_jS_S_)
        /*0014*/ 	.word	0x00000000


	//----- nvinfo : EIATTR_MIN_STACK_SIZE
	.align		4
.L_3:
        /*0018*/ 	.byte	0x04, 0x12
        /*001a*/ 	.short	(.L_5 - .L_4)
	.align		4
.L_4:
        /*001c*/ 	.word	index@(_Z20balanced_bank_kernelPiS_jS_S_)
        /*0020*/ 	.word	0x00000000
.L_5:


//--------------------- .nv.compat                --------------------------
	.section	.nv.compat,"",@"SHT_CUDA_COMPAT_INFO"
	.align	4
        /*0000*/ 	.byte	0x02, 0x09, 0x00, 0x00, 0x02, 0x02, 0x01, 0x00, 0x02, 0x05, 0x05, 0x00, 0x03, 0x07, 0x01, 0x01
        /*0010*/ 	.byte	0x02, 0x03, 0x00, 0x00, 0x02, 0x06, 0x01, 0x00, 0x04, 0x0b, 0x08, 0x00, 0x09, 0x00, 0x00, 0x00
        /*0020*/ 	.byte	0x00, 0x00, 0x00, 0x00


//--------------------- .nv.info._Z20balanced_bank_kernelPiS_jS_S_ --------------------------
	.section	.nv.info._Z20balanced_bank_kernelPiS_jS_S_,"",@"SHT_CUDA_INFO"
	.sectionflags	@""
	.align	4


	//----- nvinfo : EIATTR_CUDA_API_VERSION
	.align		4
        /*0000*/ 	.byte	0x04, 0x37
        /*0002*/ 	.short	(.L_7 - .L_6)
.L_6:
        /*0004*/ 	.word	0x00000082


	//----- nvinfo : EIATTR_KPARAM_INFO
	.align		4
.L_7:
        /*0008*/ 	.byte	0x04, 0x17
        /*000a*/ 	.short	(.L_9 - .L_8)
.L_8:
        /*000c*/ 	.word	0x00000000
        /*0010*/ 	.short	0x0004
        /*0012*/ 	.short	0x0020
        /*0014*/ 	.byte	0x00, 0xf5, 0x21, 0x00


	//----- nvinfo : EIATTR_KPARAM_INFO
	.align		4
.L_9:
        /*0018*/ 	.byte	0x04, 0x17
        /*001a*/ 	.short	(.L_11 - .L_10)
.L_10:
        /*001c*/ 	.word	0x00000000
        /*0020*/ 	.short	0x0003
        /*0022*/ 	.short	0x0018
        /*0024*/ 	.byte	0x00, 0xf5, 0x21, 0x00


	//----- nvinfo : EIATTR_KPARAM_INFO
	.align		4
.L_11:
        /*0028*/ 	.byte	0x04, 0x17
        /*002a*/ 	.short	(.L_13 - .L_12)
.L_12:
        /*002c*/ 	.word	0x00000000
        /*0030*/ 	.short	0x0002
        /*0032*/ 	.short	0x0010
        /*0034*/ 	.byte	0x00, 0xf0, 0x11, 0x00


	//----- nvinfo : EIATTR_KPARAM_INFO
	.align		4
.L_13:
        /*0038*/ 	.byte	0x04, 0x17
        /*003a*/ 	.short	(.L_15 - .L_14)
.L_14:
        /*003c*/ 	.word	0x00000000
        /*0040*/ 	.short	0x0001
        /*0042*/ 	.short	0x0008
        /*0044*/ 	.byte	0x00, 0xf5, 0x21, 0x00


	//----- nvinfo : EIATTR_KPARAM_INFO
	.align		4
.L_15:
        /*0048*/ 	.byte	0x04, 0x17
        /*004a*/ 	.short	(.L_17 - .L_16)
.L_16:
        /*004c*/ 	.word	0x00000000
        /*0050*/ 	.short	0x0000
        /*0052*/ 	.short	0x0000
        /*0054*/ 	.byte	0x00, 0xf5, 0x21, 0x00


	//----- nvinfo : EIATTR_SPARSE_MMA_MASK
	.align		4
.L_17:
        /*0058*/ 	.byte	0x03, 0x50
        /*005a*/ 	.short	0x0000


	//----- nvinfo : EIATTR_MAXREG_COUNT
	.align		4
        /*005c*/ 	.byte	0x03, 0x1b
        /*005e*/ 	.short	0x00ff


	//----- nvinfo : EIATTR_NUM_BARRIERS
	.align		4
        /*0060*/ 	.byte	0x02, 0x4c
        /*0062*/ 	.byte	0x01
	.zero		1


	//----- nvinfo : EIATTR_MERCURY_ISA_VERSION
	.align		4
        /*0064*/ 	.byte	0x03, 0x5f
        /*0066*/ 	.short	0x0101


	//----- nvinfo : EIATTR_VRC_CTA_INIT_COUNT
	.align		4
        /*0068*/ 	.byte	0x02, 0x4a
	.zero		1
	.zero		1


	//----- nvinfo : EIATTR_EXIT_INSTR_OFFSETS
	.align		4
        /*006c*/ 	.byte	0x04, 0x1c
        /*006e*/ 	.short	(.L_19 - .L_18)


	//   ....[0]....
.L_18:
        /*0070*/ 	.word	0x00000960


	//   ....[1]....
        /*0074*/ 	.word	0x000009d0


	//----- nvinfo : EIATTR_CRS_STACK_SIZE
	.align		4
.L_19:
        /*0078*/ 	.byte	0x04, 0x1e
        /*007a*/ 	.short	(.L_21 - .L_20)
.L_20:
        /*007c*/ 	.word	0x00000000


	//----- nvinfo : EIATTR_CBANK_PARAM_SIZE
	.align		4
.L_21:
        /*0080*/ 	.byte	0x03, 0x19
        /*0082*/ 	.short	0x0028


	//----- nvinfo : EIATTR_PARAM_CBANK
	.align		4
        /*0084*/ 	.byte	0x04, 0x0a
        /*0086*/ 	.short	(.L_23 - .L_22)
	.align		4
.L_22:
        /*0088*/ 	.word	index@(.nv.constant0._Z20balanced_bank_kernelPiS_jS_S_)
        /*008c*/ 	.short	0x0380
        /*008e*/ 	.short	0x0028


	//----- nvinfo : EIATTR_SW_WAR
	.align		4
.L_23:
        /*0090*/ 	.byte	0x04, 0x36
        /*0092*/ 	.short	(.L_25 - .L_24)
.L_24:
        /*0094*/ 	.word	0x00000008
.L_25:


//--------------------- .nv.callgraph             --------------------------
	.section	.nv.callgraph,"",@"SHT_CUDA_CALLGRAPH"
	.align	4
	.sectionentsize	8
	.align		4
        /*0000*/ 	.word	0x00000000
	.align		4
        /*0004*/ 	.word	0xffffffff
	.align		4
        /*0008*/ 	.word	0x00000000
	.align		4
        /*000c*/ 	.word	0xfffffffe
	.align		4
        /*0010*/ 	.word	0x00000000
	.align		4
        /*0014*/ 	.word	0xfffffffd
	.align		4
        /*0018*/ 	.word	0x00000000
	.align		4
        /*001c*/ 	.word	0xfffffffc


//--------------------- .text._Z20balanced_bank_kernelPiS_jS_S_ --------------------------
	.section	.text._Z20balanced_bank_kernelPiS_jS_S_,"ax",@progbits
	.align	128
        .global         _Z20balanced_bank_kernelPiS_jS_S_
        .type           _Z20balanced_bank_kernelPiS_jS_S_,@function
        .size           _Z20balanced_bank_kernelPiS_jS_S_,(.L_x_14 - _Z20balanced_bank_kernelPiS_jS_S_)
        .other          _Z20balanced_bank_kernelPiS_jS_S_,@"STO_CUDA_ENTRY STV_DEFAULT"
_Z20balanced_bank_kernelPiS_jS_S_:
.text._Z20balanced_bank_kernelPiS_jS_S_:
[----:B------:R-:W-:Y:S01]  /*0000*/  LDC R1, c[0x0][0x37c] ;  /* 0x0000df00ff017b82 */ /* 0x000fe20000000800 */
[----:B------:R-:W0:Y:S01]  /*0010*/  S2R R0, SR_TID.X ;  /* 0x0000000000007919 */ /* 0x000e220000002100 */
[----:B------:R-:W1:Y:S01]  /*0020*/  LDCU.64 UR6, c[0x0][0x358] ;  /* 0x00006b00ff0677ac */ /* 0x000e620008000a00 */
[----:B------:R-:W-:Y:S01]  /*0030*/  BSSY.RECONVERGENT B0, `(.L_x_0) ;  /* 0x000000a000007945 */ /* 0x000fe20003800200 */
[----:B0-----:R-:W-:-:S13]  /*0040*/  ISETP.NE.AND P0, PT, R0, RZ, PT ;  /* 0x000000ff0000720c */ /* 0x001fda0003f05270 */
[----:B-1----:R-:W-:Y:S05]  /*0050*/  @P0 BRA `(.L_x_1) ;  /* 0x00000000001c0947 */ /* 0x002fea0003800000 */
[----:B------:R-:W0:Y:S01]  /*0060*/  LDC.64 R2, c[0x0][0x398] ;  /* 0x0000e600ff027b82 */ /* 0x000e220000000a00 */
[----:B------:R-:W-:-:S05]  /*0070*/  IMAD.MOV.U32 R5, RZ, RZ, 0x1 ;  /* 0x00000001ff057424 */ /* 0x000fca00078e00ff */
[----:B0-----:R-:W2:Y:S02]  /*0080*/  ATOMG.E.ADD.STRONG.GPU PT, R2, desc[UR6][R2.64], R5 ;  /* 0x80000005020279a8 */ /* 0x001ea400081ef106 */
[----:B------:R-:W0:Y:S01]  /*0090*/  S2UR UR5, SR_CgaCtaId ;  /* 0x00000000000579c3 */ /* 0x000e220000008800 */
[----:B------:R-:W-:Y:S02]  /*00a0*/  UMOV UR4, 0x400 ;  /* 0x0000040000047882 */ /* 0x000fe40000000000 */
[----:B0-----:R-:W-:-:S09]  /*00b0*/  ULEA UR4, UR5, UR4, 0x18 ;  /* 0x0000000405047291 */ /* 0x001fd2000f8ec0ff */
[----:B--2---:R0:W-:Y:S03]  /*00c0*/  STS [UR4+0x4], R2 ;  /* 0x00000402ff007988 */ /* 0x0041e60008000804 */
.L_x_1:
[----:B------:R-:W-:Y:S05]  /*00d0*/  BSYNC.RECONVERGENT B0 ;  /* 0x0000000000007941 */ /* 0x000fea0003800200 */
.L_x_0:
[----:B------:R-:W1:Y:S08]  /*00e0*/  S2UR UR5, SR_CgaCtaId ;  /* 0x00000000000579c3 */ /* 0x000e700000008800 */
[----:B------:R-:W-:Y:S01]  /*00f0*/  BAR.SYNC.DEFER_BLOCKING 0x0 ;  /* 0x0000000000007b1d */ /* 0x000fe20000010000 */
[----:B------:R-:W-:Y:S02]  /*0100*/  IMAD.MOV.U32 R17, RZ, RZ, RZ ;  /* 0x000000ffff117224 */ /* 0x000fe400078e00ff */
[----:B------:R-:W-:-:S03]  /*0110*/  IMAD.MOV.U32 R10, RZ, RZ, RZ ;  /* 0x000000ffff0a7224 */ /* 0x000fc600078e00ff */
[----:B------:R-:W-:Y:S02]  /*0120*/  UMOV UR4, 0x400 ;  /* 0x0000040000047882 */ /* 0x000fe40000000000 */
[----:B------:R-:W2:Y:S01]  /*0130*/  LDC R3, c[0x0][0x360] ;  /* 0x0000d800ff037b82 */ /* 0x000ea20000000800 */
[----:B-1----:R-:W-:Y:S01]  /*0140*/  ULEA UR8, UR5, UR4, 0x18 ;  /* 0x0000000405087291 */ /* 0x002fe2000f8ec0ff */
[----:B--2---:R-:W-:-:S08]  /*0150*/  IMAD.SHL.U32 R5, R3, 0x2, RZ ;  /* 0x0000000203057824 */ /* 0x004fd000078e00ff */
[----:B------:R-:W1:Y:S02]  /*0160*/  LDS R4, [UR8+0x4] ;  /* 0x00000408ff047984 */ /* 0x000e640008000800 */
[----:B------:R-:W2:Y:S01]  /*0170*/  LDCU UR8, c[0x0][0x390] ;  /* 0x00007200ff0877ac */ /* 0x000ea20008000800 */
[----:B-1----:R-:W-:-:S04]  /*0180*/  IMAD R4, R5, R4, R0 ;  /* 0x0000000405047224 */ /* 0x002fc800078e0200 */
[C---:B0-----:R-:W-:Y:S01]  /*0190*/  IMAD.IADD R2, R4.reuse, 0x1, R3 ;  /* 0x0000000104027824 */ /* 0x041fe200078e0203 */
[----:B--2---:R-:W-:-:S04]  /*01a0*/  ISETP.GE.U32.AND P0, PT, R4, UR8, PT ;  /* 0x0000000804007c0c */ /* 0x004fc8000bf06070 */
[----:B------:R-:W-:-:S09]  /*01b0*/  ISETP.GE.U32.AND P1, PT, R2, UR8, PT ;  /* 0x0000000802007c0c */ /* 0x000fd2000bf26070 */
[----:B------:R-:W0:Y:S08]  /*01c0*/  @!P0 LDC.64 R12, c[0x0][0x380] ;  /* 0x0000e000ff0c8b82 */ /* 0x000e300000000a00 */
[----:B------:R-:W1:Y:S01]  /*01d0*/  @!P1 LDC.64 R14, c[0x0][0x380] ;  /* 0x0000e000ff0e9b82 */ /* 0x000e620000000a00 */
[----:B0-----:R-:W-:-:S05]  /*01e0*/  @!P0 IMAD.WIDE R12, R4, 0x4, R12 ;  /* 0x00000004040c8825 */ /* 0x001fca00078e020c */
[----:B------:R0:W2:Y:S01]  /*01f0*/  @!P0 LDG.E R17, desc[UR6][R12.64] ;  /* 0x000000060c118981 */ /* 0x0000a2000c1e1900 */
[----:B-1----:R-:W-:-:S05]  /*0200*/  @!P1 IMAD.WIDE.U32 R14, R2, 0x4, R14 ;  /* 0x00000004020e9825 */ /* 0x002fca00078e000e */
[----:B------:R-:W3:Y:S01]  /*0210*/  @!P1 LDG.E R10, desc[UR6][R14.64] ;  /* 0x000000060e0a9981 */ /* 0x000ee2000c1e1900 */
[----:B------:R-:W-:-:S04]  /*0220*/  UIADD3 UR4, UPT, UPT, UR4, 0x8, URZ ;  /* 0x0000000804047890 */ /* 0x000fc8000fffe0ff */
[----:B------:R-:W-:-:S06]  /*0230*/  ULEA UR4, UR5, UR4, 0x18 ;  /* 0x0000000405047291 */ /* 0x000fcc000f8ec0ff */
[----:B------:R-:W-:-:S05]  /*0240*/  LEA R6, R0, UR4, 0x2 ;  /* 0x0000000400067c11 */ /* 0x000fca000f8e10ff */
[----:B------:R-:W-:Y:S02]  /*0250*/  IMAD R7, R3, 0x4, R6 ;  /* 0x0000000403077824 */ /* 0x000fe400078e0206 */
[----:B------:R-:W-:Y:S02]  /*0260*/  HFMA2 R11, -RZ, RZ, 0, 5.9604644775390625e-08 ;  /* 0x00000001ff0b7431 */ /* 0x000fe400000001ff */
[----:B------:R-:W-:Y:S02]  /*0270*/  IMAD.MOV.U32 R8, RZ, RZ, RZ ;  /* 0x000000ffff087224 */ /* 0x000fe400078e00ff */
[----:B------:R-:W-:Y:S02]  /*0280*/  VIADD R9, R0, 0x1 ;  /* 0x0000000100097836 */ /* 0x000fe40000000000 */
[----:B0-----:R-:W-:Y:S01]  /*0290*/  IMAD.MOV.U32 R13, RZ, RZ, R3 ;  /* 0x000000ffff0d7224 */ /* 0x001fe200078e0003 */
[----:B--2---:R0:W-:Y:S04]  /*02a0*/  STS [R6], R17 ;  /* 0x0000001106007388 */ /* 0x0041e80000000800 */
[----:B---3--:R0:W-:Y:S01]  /*02b0*/  STS [R7], R10 ;  /* 0x0000000a07007388 */ /* 0x0081e20000000800 */
[----:B------:R-:W-:Y:S06]  /*02c0*/  BAR.SYNC.DEFER_BLOCKING 0x0 ;  /* 0x0000000000007b1d */ /* 0x000fec0000010000 */
.L_x_4:
[----:B0-----:R-:W-:Y:S01]  /*02d0*/  IMAD R10, R9, R11, RZ ;  /* 0x0000000b090a7224 */ /* 0x001fe200078e02ff */
[----:B------:R-:W-:Y:S01]  /*02e0*/  ISETP.GE.U32.AND P0, PT, R0, R13, PT ;  /* 0x0000000d0000720c */ /* 0x000fe20003f06070 */
[----:B------:R-:W-:Y:S01]  /*02f0*/  IMAD.SHL.U32 R14, R11, 0x2, RZ ;  /* 0x000000020b0e7824 */ /* 0x000fe200078e00ff */
[----:B------:R-:W-:Y:S01]  /*0300*/  LOP3.LUT R16, RZ, R11, RZ, 0x33, !PT ;  /* 0x0000000bff107212 */ /* 0x000fe200078e33ff */
[----:B------:R-:W-:Y:S01]  /*0310*/  IMAD.SHL.U32 R10, R10, 0x2, RZ ;  /* 0x000000020a0a7824 */ /* 0x000fe200078e00ff */
[----:B------:R-:W-:Y:S03]  /*0320*/  BSSY.RECONVERGENT B0, `(.L_x_2) ;  /* 0x0000010000007945 */ /* 0x000fe60003800200 */
[C---:B------:R-:W-:Y:S01]  /*0330*/  VIADD R15, R10.reuse, 0x1f ;  /* 0x0000001f0a0f7836 */ /* 0x040fe20000000000 */
[----:B------:R-:W-:Y:S01]  /*0340*/  IADD3 R12, PT, PT, R10, -0x1, RZ ;  /* 0xffffffff0a0c7810 */ /* 0x000fe20007ffe0ff */
[----:B------:R-:W-:-:S03]  /*0350*/  IMAD R17, R9, R14, R16 ;  /* 0x0000000e09117224 */ /* 0x000fc600078e0210 */
[----:B------:R-:W-:-:S04]  /*0360*/  SHF.R.S32.HI R15, RZ, R15, R12 ;  /* 0x0000000fff0f7219 */ /* 0x000fc8000001140c */
[----:B------:R-:W-:Y:S01]  /*0370*/  LEA.HI.SX32 R12, R15, R10, 0x16 ;  /* 0x0000000a0f0c7211 */ /* 0x000fe200078fb2ff */
[----:B------:R-:W-:Y:S06]  /*0380*/  @P0 BRA `(.L_x_3) ;  /* 0x0000000000240947 */ /* 0x000fec0003800000 */
[----:B------:R-:W-:Y:S01]  /*0390*/  VIADD R10, R17, 0x20 ;  /* 0x00000020110a7836 */ /* 0x000fe20000000000 */
[----:B------:R-:W-:-:S04]  /*03a0*/  LEA R12, R12, UR4, 0x2 ;  /* 0x000000040c0c7c11 */ /* 0x000fc8000f8e10ff */
[----:B------:R-:W-:Y:S01]  /*03b0*/  SHF.R.S32.HI R10, RZ, R10, R17 ;  /* 0x0000000aff0a7219 */ /* 0x000fe20000011411 */
[----:B------:R-:W-:Y:S03]  /*03c0*/  LDS R15, [R12+-0x4] ;  /* 0xfffffc000c0f7984 */ /* 0x000fe60000000800 */
[----:B------:R-:W-:-:S04]  /*03d0*/  LEA.HI.SX32 R10, R10, R17, 0x16 ;  /* 0x000000110a0a7211 */ /* 0x000fc800078fb2ff */
[----:B------:R-:W-:-:S06]  /*03e0*/  LEA R10, R10, UR4, 0x2 ;  /* 0x000000040a0a7c11 */ /* 0x000fcc000f8e10ff */
[----:B------:R-:W0:Y:S02]  /*03f0*/  LDS R10, [R10] ;  /* 0x000000000a0a7984 */ /* 0x000e240000000800 */
[----:B0-----:R-:W-:-:S05]  /*0400*/  IMAD.IADD R15, R10, 0x1, R15 ;  /* 0x000000010a0f7824 */ /* 0x001fca00078e020f */
[----:B------:R0:W-:Y:S02]  /*0410*/  STS [R12+-0x4], R15 ;  /* 0xfffffc0f0c007388 */ /* 0x0001e40000000800 */
.L_x_3:
[----:B------:R-:W-:Y:S05]  /*0420*/  BSYNC.RECONVERGENT B0 ;  /* 0x0000000000007941 */ /* 0x000fea0003800200 */
.L_x_2:
[----:B------:R-:W-:Y:S01]  /*0430*/  BAR.SYNC.DEFER_BLOCKING 0x0 ;  /* 0x0000000000007b1d */ /* 0x000fe20000010000 */
[----:B------:R-:W-:Y:S02]  /*0440*/  ISETP.GT.U32.AND P0, PT, R13, 0x1, PT ;  /* 0x000000010d00780c */ /* 0x000fe40003f04070 */
[----:B------:R-:W-:Y:S02]  /*0450*/  SHF.L.U64.HI R8, R11, 0x1, R8 ;  /* 0x000000010b087819 */ /* 0x000fe40000010208 */
[----:B------:R-:W-:Y:S02]  /*0460*/  SHF.R.U32.HI R13, RZ, 0x1, R13 ;  /* 0x00000001ff0d7819 */ /* 0x000fe4000001160d */
[----:B------:R-:W-:-:S07]  /*0470*/  MOV R11, R14 ;  /* 0x0000000e000b7202 */ /* 0x000fce0000000f00 */
[----:B------:R-:W-:Y:S05]  /*0480*/  @P0 BRA `(.L_x_4) ;  /* 0xfffffffc00900947 */ /* 0x000fea000383ffff */
[----:B------:R-:W-:-:S05]  /*0490*/  UMOV UR5, 0x1 ;  /* 0x0000000100057882 */ /* 0x000fca0000000000 */
.L_x_7:
[C---:B------:R-:W-:Y:S01]  /*04a0*/  SHF.R.U64 R14, R11.reuse, 0x1, R8 ;  /* 0x000000010b0e7819 */ /* 0x040fe20000001208 */
[----:B------:R-:W-:Y:S01]  /*04b0*/  BSSY.RECONVERGENT B0, `(.L_x_5) ;  /* 0x0000015000007945 */ /* 0x000fe20003800200 */
[----:B0-----:R-:W-:-:S05]  /*04c0*/  LOP3.LUT R10, R11, 0xfffffffe, RZ, 0xc0, !PT ;  /* 0xfffffffe0b0a7812 */ /* 0x001fca00078ec0ff */
[----:B------:R-:W-:-:S04]  /*04d0*/  IMAD R13, R9, R10, R14 ;  /* 0x0000000a090d7224 */ /* 0x000fc800078e020e */
[C---:B------:R-:W-:Y:S02]  /*04e0*/  VIADD R11, R13.reuse, 0xffffffff ;  /* 0xffffffff0d0b7836 */ /* 0x040fe40000000000 */
[----:B0-----:R-:W-:-:S05]  /*04f0*/  VIADD R12, R13, 0x1f ;  /* 0x0000001f0d0c7836 */ /* 0x001fca0000000000 */
[----:B------:R-:W-:-:S04]  /*0500*/  SHF.R.S32.HI R12, RZ, R12, R11 ;  /* 0x0000000cff0c7219 */ /* 0x000fc8000001140b */
[----:B------:R-:W-:-:S04]  /*0510*/  LEA.HI.SX32 R11, R12, R11, 0x16 ;  /* 0x0000000b0c0b7211 */ /* 0x000fc800078fb2ff */
[----:B------:R-:W-:-:S13]  /*0520*/  ISETP.GT.AND P0, PT, R11, 0x20f, PT ;  /* 0x0000020f0b00780c */ /* 0x000fda0003f04270 */
[----:B------:R-:W-:Y:S05]  /*0530*/  @P0 BRA `(.L_x_6) ;  /* 0x0000000000300947 */ /* 0x000fea0003800000 */
[----:B------:R-:W-:-:S04]  /*0540*/  IMAD R16, R9, R10, RZ ;  /* 0x0000000a09107224 */ /* 0x000fc800078e02ff */
[C---:B------:R-:W-:Y:S02]  /*0550*/  VIADD R10, R16.reuse, 0x1f ;  /* 0x0000001f100a7836 */ /* 0x040fe40000000000 */
[----:B------:R-:W-:-:S05]  /*0560*/  VIADD R11, R16, 0xffffffff ;  /* 0xffffffff100b7836 */ /* 0x000fca0000000000 */
[----:B------:R-:W-:Y:S02]  /*0570*/  SHF.R.S32.HI R11, RZ, R10, R11 ;  /* 0x0000000aff0b7219 */ /* 0x000fe4000001140b */
[----:B------:R-:W-:Y:S02]  /*0580*/  LEA.HI.SX32 R10, R12, R13, 0x16 ;  /* 0x0000000d0c0a7211 */ /* 0x000fe400078fb2ff */
[----:B------:R-:W-:Y:S02]  /*0590*/  LEA.HI.SX32 R11, R11, R16, 0x16 ;  /* 0x000000100b0b7211 */ /* 0x000fe400078fb2ff */
[----:B------:R-:W-:Y:S02]  /*05a0*/  LEA R10, R10, UR4, 0x2 ;  /* 0x000000040a0a7c11 */ /* 0x000fe4000f8e10ff */
[----:B------:R-:W-:-:S03]  /*05b0*/  LEA R11, R11, UR4, 0x2 ;  /* 0x000000040b0b7c11 */ /* 0x000fc6000f8e10ff */
[----:B------:R-:W-:Y:S04]  /*05c0*/  LDS R12, [R10+-0x4] ;  /* 0xfffffc000a0c7984 */ /* 0x000fe80000000800 */
[----:B------:R-:W0:Y:S02]  /*05d0*/  LDS R11, [R11+-0x4] ;  /* 0xfffffc000b0b7984 */ /* 0x000e240000000800 */
[----:B0-----:R-:W-:-:S05]  /*05e0*/  IADD3 R13, PT, PT, R11, R12, RZ ;  /* 0x0000000c0b0d7210 */ /* 0x001fca0007ffe0ff */
[----:B------:R0:W-:Y:S02]  /*05f0*/  STS [R10+-0x4], R13 ;  /* 0xfffffc0d0a007388 */ /* 0x0001e40000000800 */
.L_x_6:
[----:B------:R-:W-:Y:S05]  /*0600*/  BSYNC.RECONVERGENT B0 ;  /* 0x0000000000007941 */ /* 0x000fea0003800200 */
.L_x_5:
[----:B------:R-:W-:Y:S01]  /*0610*/  USHF.L.U32 UR5, UR5, 0x1, URZ ;  /* 0x0000000105057899 */ /* 0x000fe200080006ff */
[----:B------:R-:W-:Y:S01]  /*0620*/  BAR.SYNC.DEFER_BLOCKING 0x0 ;  /* 0x0000000000007b1d */ /* 0x000fe20000010000 */
[----:B------:R-:W-:Y:S01]  /*0630*/  SHF.R.U32.HI R8, RZ, 0x1, R8 ;  /* 0x00000001ff087819 */ /* 0x000fe20000011608 */
[----:B------:R-:W-:-:S03]  /*0640*/  IMAD.MOV.U32 R11, RZ, RZ, R14 ;  /* 0x000000ffff0b7224 */ /* 0x000fc600078e000e */
[----:B------:R-:W-:-:S13]  /*0650*/  ISETP.LT.U32.AND P0, PT, R3, UR5, PT ;  /* 0x0000000503007c0c */ /* 0x000fda000bf01070 */
[----:B------:R-:W-:Y:S05]  /*0660*/  @!P0 BRA `(.L_x_7) ;  /* 0xfffffffc008c8947 */ /* 0x000fea000383ffff */
[----:B------:R-:W1:Y:S01]  /*0670*/  S2UR UR5, SR_CgaCtaId ;  /* 0x00000000000579c3 */ /* 0x000e620000008800 */
[----:B------:R-:W-:-:S07]  /*0680*/  UMOV UR4, 0x400 ;  /* 0x0000040000047882 */ /* 0x000fce0000000000 */
[----:B------:R-:W2:Y:S01]  /*0690*/  LDC.64 R8, c[0x0][0x3a0] ;  /* 0x0000e800ff087b82 */ /* 0x000ea20000000a00 */
[----:B-1----:R-:W-:-:S09]  /*06a0*/  ULEA UR4, UR5, UR4, 0x18 ;  /* 0x0000000405047291 */ /* 0x002fd2000f8ec0ff */
[----:B------:R-:W1:Y:S01]  /*06b0*/  LDS R12, [UR4+0x4] ;  /* 0x00000404ff0c7984 */ /* 0x000e620008000800 */
[----:B------:R-:W-:Y:S06]  /*06c0*/  BAR.SYNC.DEFER_BLOCKING 0x0 ;  /* 0x0000000000007b1d */ /* 0x000fec0000010000 */
[----:B--2---:R-:W1:Y:S01]  /*06d0*/  ATOMG.E.OR.STRONG.GPU PT, R11, desc[UR6][R8.64], RZ ;  /* 0x800000ff080b79a8 */ /* 0x004e62000b1ef106 */
[----:B------:R-:W-:Y:S01]  /*06e0*/  BSSY B0, `(.L_x_8) ;  /* 0x0000008000007945 */ /* 0x000fe20003800000 */
[----:B------:R-:W-:Y:S02]  /*06f0*/  ISETP.NE.AND P1, PT, R0, RZ, PT ;  /* 0x000000ff0000720c */ /* 0x000fe40003f25270 */
[----:B-1----:R-:W-:-:S13]  /*0700*/  ISETP.NE.AND P0, PT, R11, R12, PT ;  /* 0x0000000c0b00720c */ /* 0x002fda0003f05270 */
[----:B------:R-:W-:Y:S05]  /*0710*/  @!P0 BRA `(.L_x_9) ;  /* 0x0000000000108947 */ /* 0x000fea0003800000 */
.L_x_10:
[----:B------:R-:W-:Y:S05]  /*0720*/  NANOSLEEP 0x64 ;  /* 0x000000640000795d */ /* 0x000fea0003800000 */
[----:B------:R-:W2:Y:S02]  /*0730*/  ATOMG.E.OR.STRONG.GPU PT, R11, desc[UR6][R8.64], RZ ;  /* 0x800000ff080b79a8 */ /* 0x000ea4000b1ef106 */
[----:B--2---:R-:W-:-:S13]  /*0740*/  ISETP.NE.AND P0, PT, R11, R12, PT ;  /* 0x0000000c0b00720c */ /* 0x004fda0003f05270 */
[----:B------:R-:W-:Y:S05]  /*0750*/  @P0 BRA `(.L_x_10) ;  /* 0xfffffffc00f00947 */ /* 0x000fea000383ffff */
.L_x_9:
[----:B------:R-:W-:Y:S05]  /*0760*/  BSYNC B0 ;  /* 0x0000000000007941 */ /* 0x000fea0003800000 */
.L_x_8:
[----:B------:R-:W-:Y:S05]  /*0770*/  @P1 BRA `(.L_x_11) ;  /* 0x0000000000281947 */ /* 0x000fea0003800000 */
[----:B------:R-:W-:Y:S01]  /*0780*/  ISETP.NE.AND P0, PT, R12, RZ, PT ;  /* 0x000000ff0c00720c */ /* 0x000fe20003f05270 */
[----:B0-----:R-:W-:-:S12]  /*0790*/  IMAD.MOV.U32 R10, RZ, RZ, RZ ;  /* 0x000000ffff0a7224 */ /* 0x001fd800078e00ff */
[----:B------:R-:W-:Y:S05]  /*07a0*/  @!P0 BRA `(.L_x_12) ;  /* 0x0000000000188947 */ /* 0x000fea0003800000 */
[----:B------:R-:W0:Y:S01]  /*07b0*/  LDC.64 R10, c[0x0][0x388] ;  /* 0x0000e200ff0a7b82 */ /* 0x000e220000000a00 */
[----:B------:R-:W-:-:S04]  /*07c0*/  VIADD R12, R12, 0xffffffff ;  /* 0xffffffff0c0c7836 */ /* 0x000fc80000000000 */
[----:B------:R-:W-:-:S04]  /*07d0*/  IMAD R12, R5, R12, R5 ;  /* 0x0000000c050c7224 */ /* 0x000fc800078e0205 */
[----:B------:R-:W-:-:S04]  /*07e0*/  VIADD R5, R12, 0xffffffff ;  /* 0xffffffff0c057836 */ /* 0x000fc80000000000 */
[----:B0-----:R-:W-:-:S06]  /*07f0*/  IMAD.WIDE.U32 R10, R5, 0x4, R10 ;  /* 0x00000004050a7825 */ /* 0x001fcc00078e000a */
[----:B------:R0:W5:Y:S02]  /*0800*/  LDG.E R10, desc[UR6][R10.64] ;  /* 0x000000060a0a7981 */ /* 0x000164000c1e1900 */
.L_x_12:
[----:B-----5:R1:W-:Y:S02]  /*0810*/  STS [UR4], R10 ;  /* 0x0000000aff007988 */ /* 0x0203e40008000804 */
.L_x_11:
[----:B------:R-:W2:Y:S01]  /*0820*/  LDC R5, c[0x0][0x390] ;  /* 0x0000e400ff057b82 */ /* 0x000ea20000000800 */
[----:B------:R-:W-:Y:S05]  /*0830*/  WARPSYNC.ALL ;  /* 0x0000000000007948 */ /* 0x000fea0003800000 */
[----:B------:R-:W-:Y:S02]  /*0840*/  VIADD R17, R3, 0xffffffff ;  /* 0xffffffff03117836 */ /* 0x000fe40000000000 */
[----:B------:R-:W-:Y:S03]  /*0850*/  BAR.SYNC.DEFER_BLOCKING 0x0 ;  /* 0x0000000000007b1d */ /* 0x000fe60000010000 */
[----:B------:R-:W-:-:S02]  /*0860*/  ISETP.NE.AND P0, PT, R0, R17, PT ;  /* 0x000000110000720c */ /* 0x000fc40003f05270 */
[-C--:B--2---:R-:W-:Y:S02]  /*0870*/  ISETP.GE.U32.AND P1, PT, R4, R5.reuse, PT ;  /* 0x000000050400720c */ /* 0x084fe40003f26070 */
[----:B------:R-:W-:-:S11]  /*0880*/  ISETP.GE.U32.AND P2, PT, R2, R5, PT ;  /* 0x000000050200720c */ /* 0x000fd60003f46070 */
[----:B------:R-:W-:Y:S01]  /*0890*/  @!P1 LDS R6, [R6] ;  /* 0x0000000006069984 */ /* 0x000fe20000000800 */
[----:B0-----:R-:W0:Y:S03]  /*08a0*/  @!P1 LDC.64 R12, c[0x0][0x388] ;  /* 0x0000e200ff0c9b82 */ /* 0x001e260000000a00 */
[----:B------:R-:W2:Y:S04]  /*08b0*/  @!P1 LDS R5, [UR4] ;  /* 0x00000004ff059984 */ /* 0x000ea80008000800 */
[----:B------:R-:W-:Y:S01]  /*08c0*/  @!P2 LDS R7, [R7] ;  /* 0x000000000707a984 */ /* 0x000fe20000000800 */
[----:B-1----:R-:W1:Y:S03]  /*08d0*/  @!P2 LDC.64 R10, c[0x0][0x388] ;  /* 0x0000e200ff0aab82 */ /* 0x002e660000000a00 */
[----:B------:R-:W3:Y:S01]  /*08e0*/  @!P2 LDS R14, [UR4] ;  /* 0x00000004ff0ea984 */ /* 0x000ee20008000800 */
[----:B-1----:R-:W-:Y:S01]  /*08f0*/  @!P2 IMAD.WIDE.U32 R10, R2, 0x4, R10 ;  /* 0x00000004020aa825 */ /* 0x002fe200078e000a */
[----:B--2---:R-:W-:-:S03]  /*0900*/  @!P1 IADD3 R15, PT, PT, R6, R5, RZ ;  /* 0x00000005060f9210 */ /* 0x004fc60007ffe0ff */
[----:B0-----:R-:W-:-:S05]  /*0910*/  @!P1 IMAD.WIDE R4, R4, 0x4, R12 ;  /* 0x0000000404049825 */ /* 0x001fca00078e020c */
[----:B------:R0:W-:Y:S01]  /*0920*/  @!P1 STG.E desc[UR6][R4.64], R15 ;  /* 0x0000000f04009986 */ /* 0x0001e2000c101906 */
[----:B---3--:R-:W-:-:S05]  /*0930*/  @!P2 IMAD.IADD R3, R14, 0x1, R7 ;  /* 0x000000010e03a824 */ /* 0x008fca00078e0207 */
[----:B------:R0:W-:Y:S01]  /*0940*/  @!P2 STG.E desc[UR6][R10.64], R3 ;  /* 0x000000030a00a986 */ /* 0x0001e2000c101906 */
[----:B------:R-:W-:Y:S06]  /*0950*/  BAR.SYNC.DEFER_BLOCKING 0x0 ;  /* 0x0000000000007b1d */ /* 0x000fec0000010000 */
[----:B------:R-:W-:Y:S05]  /*0960*/  @P0 EXIT ;  /* 0x000000000000094d */ /* 0x000fea0003800000 */
[----:B0-----:R-:W-:Y:S01]  /*0970*/  IMAD.MOV.U32 R3, RZ, RZ, 0x1 ;  /* 0x00000001ff037424 */ /* 0x001fe200078e00ff */
[----:B------:R-:W-:Y:S06]  /*0980*/  MEMBAR.SC.GPU ;  /* 0x0000000000007992 */ /* 0x000fec0000002000 */
[----:B------:R-:W-:-:S00]  /*0990*/  ERRBAR ;  /* 0x00000000000079ab */ /* 0x000fc00000000000 */
[----:B------:R-:W-:Y:S06]  /*09a0*/  CGAERRBAR ;  /* 0x00000000000075ab */ /* 0x000fec0000000000 */
[----:B------:R-:W-:Y:S04]  /*09b0*/  CCTL.IVALL ;  /* 0x00000000ff00798f */ /* 0x000fe80002000000 */
[----:B------:R-:W-:Y:S01]  /*09c0*/  ATOMG.E.ADD.STRONG.GPU PT, RZ, desc[UR6][R8.64], R3 ;  /* 0x8000000308ff79a8 */ /* 0x000fe200081ef106 */
[----:B------:R-:W-:Y:S05]  /*09d0*/  EXIT ;  /* 0x000000000000794d */ /* 0x000fea0003800000 */
.L_x_13:
[----:B------:R-:W-:-:S00]  /*09e0*/  BRA `(.L_x_13) ;  /* 0xfffffffc00fc7947 */ /* 0x000fc0000383ffff */
[----:B------:R-:W-:-:S00]  /*09f0*/  NOP ;  /* 0x0000000000007918 */ /* 0x000fc00000000000 */
        /* <DEDUP_REMOVED lines=8> */
.L_x_14:


//--------------------- .nv.shared._Z20balanced_bank_kernelPiS_jS_S_ --------------------------
	.section	.nv.shared._Z20balanced_bank_kernelPiS_jS_S_,"aw",@nobits
	.sectionflags	@""
	.align	4
.nv.shared._Z20balanced_bank_kernelPiS_jS_S_:
	.zero		3144


//--------------------- .nv.shared.reserved.0     --------------------------
	.section	.nv.shared.reserved.0,"aw",@nobits
	.weak		__nv_reservedSMEM_offset_0_alias
	.size		__nv_reservedSMEM_offset_0_alias, 0, 64
	.other		__nv_reservedSMEM_offset_0_alias,@"STO_CUDA_RESERVED_SHARED STV_DEFAULT"
__nv_reservedSMEM_offset_0_alias:
	.zero		0
	.zero		64


//--------------------- .nv.constant0._Z20balanced_bank_kernelPiS_jS_S_ --------------------------
	.section	.nv.constant0._Z20balanced_bank_kernelPiS_jS_S_,"a",@progbits
	.sectionflags	@""
	.align	4
.nv.constant0._Z20balanced_bank_kernelPiS_jS_S_:
	.zero		936


//--------------------- SYMBOLS --------------------------

	.type		.nv.reservedSmem.offset0,@object
	.size		.nv.reservedSmem.offset0,0x4
	.type		.nv.reservedSmem.cap,@object
	.size		.nv.reservedSmem.cap,0x4
